	.headerflags	@"EF_CUDA_TEXMODE_UNIFIED EF_CUDA_64BIT_ADDRESS EF_CUDA_ACCELERATORS EF_CUDA_SM90 EF_CUDA_VIRTUAL_SM(EF_CUDA_SM90)"
	.elftype	@"ET_EXEC"


//--------------------- .nv.info                  --------------------------
	.section	.nv.info,"",@"SHT_CUDA_INFO"
	.align	4


	//----- nvinfo : EIATTR_REGCOUNT
	.align		4
        /*0000*/ 	.byte	0x04, 0x2f
        /*0002*/ 	.short	(.L_3 - .L_2)
	.align		4
.L_2:
        /*0004*/ 	.word	index@(triton_poi_fused__native_batch_norm_legit_no_training_convolution_relu_threshold_backward_0)
        /*0008*/ 	.word	0x00000014


	//----- nvinfo : EIATTR_MIN_STACK_SIZE
	.align		4
.L_3:
        /*000c*/ 	.byte	0x04, 0x12
        /*000e*/ 	.short	(.L_5 - .L_4)
	.align		4
.L_4:
        /*0010*/ 	.word	index@(triton_poi_fused__native_batch_norm_legit_no_training_convolution_relu_threshold_backward_0)
        /*0014*/ 	.word	0x00000000


	//----- nvinfo : EIATTR_FRAME_SIZE
	.align		4
.L_5:
        /*0018*/ 	.byte	0x04, 0x11
        /*001a*/ 	.short	(.L_7 - .L_6)
	.align		4
.L_6:
        /*001c*/ 	.word	index@(triton_poi_fused__native_batch_norm_legit_no_training_convolution_relu_threshold_backward_0)
        /*0020*/ 	.word	0x00000000


	//----- nvinfo : EIATTR_MIN_STACK_SIZE
	.align		4
.L_7:
        /*0024*/ 	.byte	0x04, 0x12
        /*0026*/ 	.short	(.L_9 - .L_8)
	.align		4
.L_8:
        /*0028*/ 	.word	index@(triton_poi_fused__native_batch_norm_legit_no_training_convolution_relu_threshold_backward_0)
        /*002c*/ 	.word	0x00000000
.L_9:


//--------------------- .nv.info.triton_poi_fused__native_batch_norm_legit_no_training_convolution_relu_threshold_backward_0 --------------------------
	.section	.nv.info.triton_poi_fused__native_batch_norm_legit_no_training_convolution_relu_threshold_backward_0,"",@"SHT_CUDA_INFO"
	.sectionflags	@""
	.align	4


	//----- nvinfo : EIATTR_CUDA_API_VERSION
	.align		4
        /*0000*/ 	.byte	0x04, 0x37
        /*0002*/ 	.short	(.L_11 - .L_10)
.L_10:
        /*0004*/ 	.word	0x0000007c


	//----- nvinfo : EIATTR_KPARAM_INFO
	.align		4
.L_11:
        /*0008*/ 	.byte	0x04, 0x17
        /*000a*/ 	.short	(.L_13 - .L_12)
.L_12:
        /*000c*/ 	.word	0x00000000
        /*0010*/ 	.short	0x0008
        /*0012*/ 	.short	0x0040
        /*0014*/ 	.byte	0x00, 0xf0, 0x11, 0x00


	//----- nvinfo : EIATTR_KPARAM_INFO
	.align		4
.L_13:
        /*0018*/ 	.byte	0x04, 0x17
        /*001a*/ 	.short	(.L_15 - .L_14)
.L_14:
        /*001c*/ 	.word	0x00000000
        /*0020*/ 	.short	0x0007
        /*0022*/ 	.short	0x0038
        /*0024*/ 	.byte	0x00, 0xf4, 0x21, 0x00


	//----- nvinfo : EIATTR_KPARAM_INFO
	.align		4
.L_15:
        /*0028*/ 	.byte	0x04, 0x17
        /*002a*/ 	.short	(.L_17 - .L_16)
.L_16:
        /*002c*/ 	.word	0x00000000
        /*0030*/ 	.short	0x0006
        /*0032*/ 	.short	0x0030
        /*0034*/ 	.byte	0x00, 0xf4, 0x21, 0x00


	//----- nvinfo : EIATTR_KPARAM_INFO
	.align		4
.L_17:
        /*0038*/ 	.byte	0x04, 0x17
        /*003a*/ 	.short	(.L_19 - .L_18)
.L_18:
        /*003c*/ 	.word	0x00000000
        /*0040*/ 	.short	0x0005
        /*0042*/ 	.short	0x0028
        /*0044*/ 	.byte	0x00, 0xf4, 0x21, 0x00


	//----- nvinfo : EIATTR_KPARAM_INFO
	.align		4
.L_19:
        /*0048*/ 	.byte	0x04, 0x17
        /*004a*/ 	.short	(.L_21 - .L_20)
.L_20:
        /*004c*/ 	.word	0x00000000
        /*0050*/ 	.short	0x0004
        /*0052*/ 	.short	0x0020
        /*0054*/ 	.byte	0x00, 0xf4, 0x21, 0x00


	//----- nvinfo : EIATTR_KPARAM_INFO
	.align		4
.L_21:
        /*0058*/ 	.byte	0x04, 0x17
        /*005a*/ 	.short	(.L_23 - .L_22)
.L_22:
        /*005c*/ 	.word	0x00000000
        /*0060*/ 	.short	0x0003
        /*0062*/ 	.short	0x0018
        /*0064*/ 	.byte	0x00, 0xf4, 0x21, 0x00


	//----- nvinfo : EIATTR_KPARAM_INFO
	.align		4
.L_23:
        /*0068*/ 	.byte	0x04, 0x17
        /*006a*/ 	.short	(.L_25 - .L_24)
.L_24:
        /*006c*/ 	.word	0x00000000
        /*0070*/ 	.short	0x0002
        /*0072*/ 	.short	0x0010
        /*0074*/ 	.byte	0x00, 0xf4, 0x21, 0x00


	//----- nvinfo : EIATTR_KPARAM_INFO
	.align		4
.L_25:
        /*0078*/ 	.byte	0x04, 0x17
        /*007a*/ 	.short	(.L_27 - .L_26)
.L_26:
        /*007c*/ 	.word	0x00000000
        /*0080*/ 	.short	0x0001
        /*0082*/ 	.short	0x0008
        /*0084*/ 	.byte	0x00, 0xf4, 0x21, 0x00


	//----- nvinfo : EIATTR_KPARAM_INFO
	.align		4
.L_27:
        /*0088*/ 	.byte	0x04, 0x17
        /*008a*/ 	.short	(.L_29 - .L_28)
.L_28:
        /*008c*/ 	.word	0x00000000
        /*0090*/ 	.short	0x0000
        /*0092*/ 	.short	0x0000
        /*0094*/ 	.byte	0x00, 0xf4, 0x21, 0x00


	//----- nvinfo : EIATTR_SPARSE_MMA_MASK
	.align		4
.L_29:
        /*0098*/ 	.byte	0x03, 0x50
        /*009a*/ 	.short	0x0000


	//----- nvinfo : EIATTR_MAXREG_COUNT
	.align		4
        /*009c*/ 	.byte	0x03, 0x1b
        /*009e*/ 	.short	0x00ff


	//----- nvinfo : EIATTR_EXIT_INSTR_OFFSETS
	.align		4
        /*00a0*/ 	.byte	0x04, 0x1c
        /*00a2*/ 	.short	(.L_31 - .L_30)


	//   ....[0]....
.L_30:
        /*00a4*/ 	.word	0x00000440


	//----- nvinfo : EIATTR_REQNTID
	.align		4
.L_31:
        /*00a8*/ 	.byte	0x04, 0x10
        /*00aa*/ 	.short	(.L_33 - .L_32)
.L_32:
        /*00ac*/ 	.word	0x00000080
        /*00b0*/ 	.word	0x00000001
        /*00b4*/ 	.word	0x00000001


	//----- nvinfo : EIATTR_CBANK_PARAM_SIZE
	.align		4
.L_33:
        /*00b8*/ 	.byte	0x03, 0x19
        /*00ba*/ 	.short	0x0044


	//----- nvinfo : EIATTR_PARAM_CBANK
	.align		4
        /*00bc*/ 	.byte	0x04, 0x0a
        /*00be*/ 	.short	(.L_35 - .L_34)
	.align		4
.L_34:
        /*00c0*/ 	.word	index@(.nv.constant0.triton_poi_fused__native_batch_norm_legit_no_training_convolution_relu_threshold_backward_0)
        /*00c4*/ 	.short	0x0210
        /*00c6*/ 	.short	0x0044


	//----- nvinfo : EIATTR_SW_WAR
	.align		4
.L_35:
        /*00c8*/ 	.byte	0x04, 0x36
        /*00ca*/ 	.short	(.L_37 - .L_36)
.L_36:
        /*00cc*/ 	.word	0x00000008
.L_37:


//--------------------- .nv.callgraph             --------------------------
	.section	.nv.callgraph,"",@"SHT_CUDA_CALLGRAPH"
	.align	4
	.sectionentsize	8
	.align		4
        /*0000*/ 	.word	0x00000000
	.align		4
        /*0004*/ 	.word	0xffffffff
	.align		4
        /*0008*/ 	.word	0x00000000
	.align		4
        /*000c*/ 	.word	0xfffffffe
	.align		4
        /*0010*/ 	.word	0x00000000
	.align		4
        /*0014*/ 	.word	0xfffffffd
	.align		4
        /*0018*/ 	.word	0x00000000
	.align		4
        /*001c*/ 	.word	0xfffffffc


//--------------------- .nv.constant4             --------------------------
	.section	.nv.constant4,"a",@progbits
	.align	8
	.align		8
.nv.constant4:
        /*0000*/ 	.dword	_$_str
	.align		8
        /*0008*/ 	.dword	_$_str_$_2


//--------------------- .text.triton_poi_fused__native_batch_norm_legit_no_training_convolution_relu_threshold_backward_0 --------------------------
	.section	.text.triton_poi_fused__native_batch_norm_legit_no_training_convolution_relu_threshold_backward_0,"ax",@progbits
	.align	128
        .global         triton_poi_fused__native_batch_norm_legit_no_training_convolution_relu_threshold_backward_0
        .type           triton_poi_fused__native_batch_norm_legit_no_training_convolution_relu_threshold_backward_0,@function
        .size           triton_poi_fused__native_batch_norm_legit_no_training_convolution_relu_threshold_backward_0,(.L_x_1 - triton_poi_fused__native_batch_norm_legit_no_training_convolution_relu_threshold_backward_0)
        .other          triton_poi_fused__native_batch_norm_legit_no_training_convolution_relu_threshold_backward_0,@"STO_CUDA_ENTRY STV_DEFAULT"
triton_poi_fused__native_batch_norm_legit_no_training_convolution_relu_threshold_backward_0:
.text.triton_poi_fused__native_batch_norm_legit_no_training_convolution_relu_threshold_backward_0:
[----:B------:R-:W-:Y:S01]  /*0000*/  LDC R1, c[0x0][0x28] ;  /* 0x00000a00ff017b82 */ /* 0x000fe20000000800 */
[----:B------:R-:W1:Y:S07]  /*0010*/  S2R R0, SR_TID.X ;  /* 0x0000000000007919 */ /* 0x000e6e0000002100 */
[----:B------:R-:W2:Y:S01]  /*0020*/  LDC.64 R12, c[0x0][0x228] ;  /* 0x00008a00ff0c7b82 */ /* 0x000ea20000000a00 */
[----:B------:R-:W-:Y:S01]  /*0030*/  ULDC.64 UR4, c[0x0][0x208] ;  /* 0x0000820000047ab9 */ /* 0x000fe20000000a00 */
[----:B------:R-:W-:Y:S01]  /*0040*/  ULDC.64 UR6, c[0x0][0x248] ;  /* 0x0000920000067ab9 */ /* 0x000fe20000000a00 */
[----:B------:R-:W3:Y:S05]  /*0050*/  S2R R5, SR_CTAID.X ;  /* 0x0000000000057919 */ /* 0x000eea0000002500 */
[----:B------:R-:W4:Y:S08]  /*0060*/  LDC.64 R8, c[0x0][0x218] ;  /* 0x00008600ff087b82 */ /* 0x000f300000000a00 */
[----:B------:R-:W5:Y:S08]  /*0070*/  LDC.64 R10, c[0x0][0x220] ;  /* 0x00008800ff0a7b82 */ /* 0x000f700000000a00 */
[----:B------:R-:W4:Y:S01]  /*0080*/  LDC.64 R14, c[0x0][0x230] ;  /* 0x00008c00ff0e7b82 */ /* 0x000f220000000a00 */
[----:B-1----:R-:W-:-:S02]  /*0090*/  SHF.L.U32 R0, R0, 0x1, RZ ;  /* 0x0000000100007819 */ /* 0x002fc400000006ff */
[----:B---3--:R-:W-:Y:S02]  /*00a0*/  SHF.R.S32.HI R3, RZ, 0x17, R5 ;  /* 0x00000017ff037819 */ /* 0x008fe40000011405 */
[----:B------:R-:W-:Y:S02]  /*00b0*/  LOP3.LUT R0, R0, 0xfe, RZ, 0xc0, !PT ;  /* 0x000000fe00007812 */ /* 0x000fe400078ec0ff */
[----:B------:R-:W-:Y:S02]  /*00c0*/  SGXT R3, R3, 0x1 ;  /* 0x000000010303781a */ /* 0x000fe40000000200 */
[----:B------:R-:W-:Y:S02]  /*00d0*/  LEA R0, R5, R0, 0x8 ;  /* 0x0000000005007211 */ /* 0x000fe400078e40ff */
[----:B------:R-:W1:Y:S02]  /*00e0*/  LDC.64 R4, c[0x0][0x238] ;  /* 0x00008e00ff047b82 */ /* 0x000e640000000a00 */
[----:B------:R-:W-:-:S04]  /*00f0*/  LEA.HI R3, R3, R0, RZ, 0xc ;  /* 0x0000000003037211 */ /* 0x000fc800078f60ff */
[----:B------:R-:W-:-:S05]  /*0100*/  SHF.R.S32.HI R3, RZ, 0xc, R3 ;  /* 0x0000000cff037819 */ /* 0x000fca0000011403 */
[----:B------:R-:W-:-:S05]  /*0110*/  IMAD.HI R2, R3, 0x55555556, RZ ;  /* 0x5555555603027827 */ /* 0x000fca00078e02ff */
[----:B------:R-:W-:-:S05]  /*0120*/  LEA.HI R2, R2, R2, RZ, 0x1 ;  /* 0x0000000202027211 */ /* 0x000fca00078f08ff */
[----:B------:R-:W-:Y:S02]  /*0130*/  IMAD R17, R2, -0x3, R3 ;  /* 0xfffffffd02117824 */ /* 0x000fe400078e0203 */
[----:B------:R-:W3:Y:S02]  /*0140*/  LDC.64 R2, c[0x0][0x210] ;  /* 0x00008400ff027b82 */ /* 0x000ee40000000a00 */
[----:B--2---:R-:W-:-:S05]  /*0150*/  IMAD.WIDE R12, R17, 0x4, R12 ;  /* 0x00000004110c7825 */ /* 0x004fca00078e020c */
[----:B------:R2:W2:Y:S01]  /*0160*/  LDG.E.EL R16, desc[UR4][R12.64] ;  /* 0x000000040c107981 */ /* 0x0004a2000c2e1900 */
[----:B----4-:R-:W-:-:S04]  /*0170*/  IMAD.WIDE R8, R17, 0x4, R8 ;  /* 0x0000000411087825 */ /* 0x010fc800078e0208 */
[----:B-----5:R-:W-:Y:S02]  /*0180*/  IMAD.WIDE R10, R17, 0x4, R10 ;  /* 0x00000004110a7825 */ /* 0x020fe400078e020a */
[----:B------:R4:W5:Y:S04]  /*0190*/  LDG.E.EL R8, desc[UR4][R8.64] ;  /* 0x0000000408087981 */ /* 0x000968000c2e1900 */
[----:B------:R-:W5:Y:S01]  /*01a0*/  LDG.E.EL R10, desc[UR4][R10.64] ;  /* 0x000000040a0a7981 */ /* 0x000f62000c2e1900 */
[----:B---3--:R-:W-:-:S05]  /*01b0*/  IMAD.WIDE R2, R0, 0x4, R2 ;  /* 0x0000000400027825 */ /* 0x008fca00078e0202 */
[----:B------:R-:W5:Y:S01]  /*01c0*/  LDG.E.64 R6, desc[UR4][R2.64] ;  /* 0x0000000402067981 */ /* 0x000f62000c1e1b00 */
[----:B0-2---:R-:W-:-:S04]  /*01d0*/  IMAD.WIDE R12, R17, 0x4, R14 ;  /* 0x00000004110c7825 */ /* 0x005fc800078e020e */
[----:B-1----:R-:W-:Y:S02]  /*01e0*/  IMAD.WIDE R4, R17, 0x4, R4 ;  /* 0x0000000411047825 */ /* 0x002fe400078e0204 */
[----:B------:R-:W2:Y:S04]  /*01f0*/  LDG.E.EL R12, desc[UR4][R12.64] ;  /* 0x000000040c0c7981 */ /* 0x000ea8000c2e1900 */
[----:B------:R0:W2:Y:S01]  /*0200*/  LDG.E.EL R15, desc[UR4][R4.64] ;  /* 0x00000004040f7981 */ /* 0x0000a2000c2e1900 */
[----:B----4-:R-:W-:Y:S01]  /*0210*/  HFMA2.MMA R9, -RZ, RZ, 1.625, 0 ;  /* 0x3e800000ff097435 */ /* 0x010fe200000001ff */
[----:B------:R-:W-:-:S04]  /*0220*/  FADD R16, R16, 9.9999997473787516356e-06 ;  /* 0x3727c5ac10107421 */ /* 0x000fc80000000000 */
[----:B------:R-:W1:Y:S02]  /*0230*/  MUFU.SQRT R14, R16 ;  /* 0x00000010000e7308 */ /* 0x000e640000002000 */
[C---:B-1----:R-:W-:Y:S02]  /*0240*/  FSETP.GT.AND P0, PT, R14.reuse, 8.50705917302346158658e+37, PT ;  /* 0x7e8000000e00780b */ /* 0x042fe40003f04000 */
[----:B------:R-:W-:-:S11]  /*0250*/  FSETP.GEU.AND P1, PT, R14, 1.175494350822287508e-38, PT ;  /* 0x008000000e00780b */ /* 0x000fd60003f2e000 */
[----:B------:R-:W-:-:S04]  /*0260*/  @P0 FMUL R14, R14, 0.25 ;  /* 0x3e8000000e0e0820 */ /* 0x000fc80000400000 */
[----:B------:R-:W-:-:S06]  /*0270*/  @!P1 FMUL R14, R14, 16777216 ;  /* 0x4b8000000e0e9820 */ /* 0x000fcc0000400000 */
[----:B------:R-:W1:Y:S01]  /*0280*/  MUFU.RCP R14, R14 ;  /* 0x0000000e000e7308 */ /* 0x000e620000001000 */
[----:B------:R-:W-:Y:S01]  /*0290*/  FSEL R9, R9, 1, P0 ;  /* 0x3f80000009097808 */ /* 0x000fe20000000000 */
[--C-:B-----5:R-:W-:Y:S01]  /*02a0*/  FADD R7, R7, R8.reuse ;  /* 0x0000000807077221 */ /* 0x120fe20000000000 */
[----:B------:R-:W-:-:S03]  /*02b0*/  FADD R6, R6, R8 ;  /* 0x0000000806067221 */ /* 0x000fc60000000000 */
[----:B------:R-:W-:Y:S01]  /*02c0*/  @!P1 FMUL R9, R9, 16777216 ;  /* 0x4b80000009099820 */ /* 0x000fe20000400000 */
[C---:B0-----:R-:W-:Y:S01]  /*02d0*/  FADD R4, -R10.reuse, R7 ;  /* 0x000000070a047221 */ /* 0x041fe20000000100 */
[----:B------:R-:W-:Y:S02]  /*02e0*/  FADD R10, -R10, R6 ;  /* 0x000000060a0a7221 */ /* 0x000fe40000000100 */
[----:B-1----:R-:W-:-:S04]  /*02f0*/  FMUL R9, R14, R9 ;  /* 0x000000090e097220 */ /* 0x002fc80000400000 */
[C---:B------:R-:W-:Y:S01]  /*0300*/  FMUL R8, R9.reuse, R4 ;  /* 0x0000000409087220 */ /* 0x040fe20000400000 */
[----:B------:R-:W-:Y:S01]  /*0310*/  FMUL R10, R9, R10 ;  /* 0x0000000a090a7220 */ /* 0x000fe20000400000 */
[----:B------:R-:W0:Y:S02]  /*0320*/  LDC.64 R4, c[0x0][0x240] ;  /* 0x00009000ff047b82 */ /* 0x000e240000000a00 */
[C-C-:B--2---:R-:W-:Y:S01]  /*0330*/  FFMA R8, R12.reuse, R8, R15.reuse ;  /* 0x000000080c087223 */ /* 0x144fe2000000000f */
[----:B------:R-:W-:-:S04]  /*0340*/  FFMA R10, R12, R10, R15 ;  /* 0x0000000a0c0a7223 */ /* 0x000fc8000000000f */
[----:B------:R-:W-:Y:S02]  /*0350*/  FSETP.GEU.AND P0, PT, R8, RZ, PT ;  /* 0x000000ff0800720b */ /* 0x000fe40003f0e000 */
[----:B------:R-:W-:Y:S02]  /*0360*/  FSETP.GEU.AND P1, PT, R10, RZ, PT ;  /* 0x000000ff0a00720b */ /* 0x000fe40003f2e000 */
[----:B------:R-:W-:Y:S02]  /*0370*/  FSEL R11, R8, RZ, P0 ;  /* 0x000000ff080b7208 */ /* 0x000fe40000000000 */
[----:B------:R-:W-:Y:S02]  /*0380*/  FSEL R10, R10, RZ, P1 ;  /* 0x000000ff0a0a7208 */ /* 0x000fe40000800000 */
[----:B------:R-:W-:Y:S02]  /*0390*/  FSETP.GTU.AND P0, PT, R11, RZ, PT ;  /* 0x000000ff0b00720b */ /* 0x000fe40003f0c000 */
[----:B------:R-:W-:-:S02]  /*03a0*/  FSETP.GTU.AND P1, PT, R10, RZ, PT ;  /* 0x000000ff0a00720b */ /* 0x000fc40003f2c000 */
[----:B------:R-:W-:Y:S02]  /*03b0*/  IADD3 R8, P2, R0, UR6, RZ ;  /* 0x0000000600087c10 */ /* 0x000fe4000ff5e0ff */
[----:B------:R-:W-:Y:S02]  /*03c0*/  SEL R12, RZ, 0x1, P1 ;  /* 0x00000001ff0c7807 */ /* 0x000fe40000800000 */
[----:B------:R-:W-:Y:S01]  /*03d0*/  SEL R13, RZ, 0x100, P0 ;  /* 0x00000100ff0d7807 */ /* 0x000fe20000000000 */
[C---:B0-----:R-:W-:Y:S01]  /*03e0*/  IMAD.WIDE R4, R0.reuse, 0x4, R4 ;  /* 0x0000000400047825 */ /* 0x041fe200078e0204 */
[----:B------:R-:W-:Y:S02]  /*03f0*/  LEA.HI.X.SX32 R9, R0, UR7, 0x1, P2 ;  /* 0x0000000700097c11 */ /* 0x000fe400090f0eff */
[----:B------:R-:W-:Y:S01]  /*0400*/  IADD3 R13, R12, R13, RZ ;  /* 0x0000000d0c0d7210 */ /* 0x000fe20007ffe0ff */
[----:B------:R-:W-:Y:S04]  /*0410*/  STG.E.64 desc[UR4][R2.64], R6 ;  /* 0x0000000602007986 */ /* 0x000fe8000c101b04 */
[----:B------:R-:W-:Y:S04]  /*0420*/  STG.E.64 desc[UR4][R4.64], R10 ;  /* 0x0000000a04007986 */ /* 0x000fe8000c101b04 */
[----:B------:R-:W-:Y:S01]  /*0430*/  STG.E.U16 desc[UR4][R8.64], R13 ;  /* 0x0000000d08007986 */ /* 0x000fe2000c101504 */
[----:B------:R-:W-:Y:S05]  /*0440*/  EXIT ;  /* 0x000000000000794d */ /* 0x000fea0003800000 */
.L_x_0:
[----:B------:R-:W-:-:S00]  /*0450*/  BRA `(.L_x_0) ;  /* 0xfffffffc00fc7947 */ /* 0x000fc0000383ffff */
[----:B------:R-:W-:-:S00]  /*0460*/  NOP ;  /* 0x0000000000007918 */ /* 0x000fc00000000000 */
        /* <DEDUP_REMOVED lines=9> */
.L_x_1:


//--------------------- .nv.global.init           --------------------------
	.section	.nv.global.init,"aw",@progbits
.nv.global.init:
	.type		_$_str,@object
	.size		_$_str,(_$_str_$_2 - _$_str)
_$_str:
        /*0000*/ 	.byte	0x5f, 0x5f, 0x43, 0x55, 0x44, 0x41, 0x5f, 0x46, 0x54, 0x5a, 0x00
	.type		_$_str_$_2,@object
	.size		_$_str_$_2,(.L_1 - _$_str_$_2)
_$_str_$_2:
        /*000b*/ 	.byte	0x5f, 0x5f, 0x43, 0x55, 0x44, 0x41, 0x5f, 0x50, 0x52, 0x45, 0x43, 0x5f, 0x53, 0x51, 0x52, 0x54
        /*001b*/ 	.byte	0x00
.L_1:


//--------------------- .nv.constant0.triton_poi_fused__native_batch_norm_legit_no_training_convolution_relu_threshold_backward_0 --------------------------
	.section	.nv.constant0.triton_poi_fused__native_batch_norm_legit_no_training_convolution_relu_threshold_backward_0,"a",@progbits
	.sectionflags	@""
	.align	4
.nv.constant0.triton_poi_fused__native_batch_norm_legit_no_training_convolution_relu_threshold_backward_0:
	.zero		596
